//
// Generated by NVIDIA NVVM Compiler
//
// Compiler Build ID: CL-36424714
// Cuda compilation tools, release 13.0, V13.0.88
// Based on NVVM 20.0.0
//

.version 9.0
.target sm_100
.address_size 64

	// .globl	_Z1kv

.visible .entry _Z1kv()
{
	.reg .b32 	%r<17>;

	barrier.sync 	0;
	bar.sync 	0;
	barrier.sync 	0;
	barrier.sync 	0;
	barrier.sync 	0;
	barrier.sync 	0;
	membar.cta;
	{ 
	.reg .pred 	%p1; 
	.reg .pred 	%p2; 
	setp.ne.u32 	%p1, %r2, 0; 
	bar.red.and.pred 	%p2, 0, %p1; 
	selp.u32 	%r1, 1, 0, %p2; 
	}
	{ 
	.reg .pred 	%p1; 
	.reg .pred 	%p2; 
	setp.ne.u32 	%p1, %r4, 0; 
	bar.red.or.pred 	%p2, 0, %p1; 
	selp.u32 	%r3, 1, 0, %p2; 
	}
	{ 
	.reg .pred 	%p1; 
	.reg .pred 	%p2; 
	setp.ne.u32 	%p1, %r6, 0; 
	bar.red.and.pred 	%p2, 0, %p1; 
	selp.u32 	%r5, 1, 0, %p2; 
	}
	{ 
	.reg .pred 	%p1; 
	.reg .pred 	%p2; 
	setp.ne.u32 	%p1, %r8, 0; 
	bar.red.or.pred 	%p2, 0, %p1; 
	selp.u32 	%r7, 1, 0, %p2; 
	}
	{ 
	.reg .pred 	%p1; 
	.reg .pred 	%p2; 
	setp.ne.u32 	%p1, %r10, 0; 
	bar.red.and.pred 	%p2, 0, %p1; 
	selp.u32 	%r9, 1, 0, %p2; 
	}
	{ 
	.reg .pred 	%p1; 
	.reg .pred 	%p2; 
	setp.ne.u32 	%p1, %r12, 0; 
	bar.red.or.pred 	%p2, 0, %p1; 
	selp.u32 	%r11, 1, 0, %p2; 
	}
	{ 
	.reg .pred 	%p1; 
	.reg .pred 	%p2; 
	setp.ne.u32 	%p1, %r14, 0; 
	bar.red.and.pred 	%p2, 0, %p1; 
	selp.u32 	%r13, 1, 0, %p2; 
	}
	{ 
	.reg .pred 	%p1; 
	.reg .pred 	%p2; 
	setp.ne.u32 	%p1, %r16, 0; 
	bar.red.or.pred 	%p2, 0, %p1; 
	selp.u32 	%r15, 1, 0, %p2; 
	}
	ret;

}


// ===== COMPILED SASS (sm_100) =====

	.target	sm_100

	.elftype	@"ET_EXEC"


//--------------------- .note.nv.tkinfo           --------------------------
	.section	.note.nv.tkinfo,"",@"SHT_NOTE"
	.sectionflags	@"SHF_NOTE_NV_TKINFO"
	.tkinfo
        /*0018*/ 	.word	0x00000002
        /*0030*/ 	.string	""
        /*0030*/ 	.string	"ptxas"
        /*0030*/ 	.string	"Cuda compilation tools, release 13.0, V13.0.88"
        /*0030*/ 	.string	"Build cuda_13.0.r13.0/compiler.36424714_0"
        /*0030*/ 	.string	"-arch sm_100 -m 64 "



//--------------------- .note.nv.cuinfo           --------------------------
	.section	.note.nv.cuinfo,"",@"SHT_NOTE"
	.sectionflags	@"SHF_NOTE_NV_CUINFO"
        /*0018*/ 	.short	0x0002
        /*001a*/ 	.short	0x0064
        /*001c*/ 	.short	0x0082
	.zero		2


//--------------------- .nv.info                  --------------------------
	.section	.nv.info,"",@"SHT_CUDA_INFO"
	.align	4


	//----- nvinfo : EIATTR_REGCOUNT
	.align		4
        /*0000*/ 	.byte	0x04, 0x2f
        /*0002*/ 	.short	(.L_1 - .L_0)
	.align		4
.L_0:
        /*0004*/ 	.word	index@(_Z1kv)
        /*0008*/ 	.word	0x00000004


	//----- nvinfo : EIATTR_FRAME_SIZE
	.align		4
.L_1:
        /*000c*/ 	.byte	0x04, 0x11
        /*000e*/ 	.short	(.L_3 - .L_2)
	.align		4
.L_2:
        /*0010*/ 	.word	index@(_Z1kv)
        /*0014*/ 	.word	0x00000000


	//----- nvinfo : EIATTR_MIN_STACK_SIZE
	.align		4
.L_3:
        /*0018*/ 	.byte	0x04, 0x12
        /*001a*/ 	.short	(.L_5 - .L_4)
	.align		4
.L_4:
        /*001c*/ 	.word	index@(_Z1kv)
        /*0020*/ 	.word	0x00000000
.L_5:


//--------------------- .nv.compat                --------------------------
	.section	.nv.compat,"",@"SHT_CUDA_COMPAT_INFO"
	.align	4
        /*0000*/ 	.byte	0x02, 0x09, 0x00, 0x00, 0x02, 0x02, 0x01, 0x00, 0x02, 0x05, 0x05, 0x00, 0x03, 0x07, 0x01, 0x01
        /*0010*/ 	.byte	0x02, 0x03, 0x00, 0x00, 0x02, 0x06, 0x01, 0x00, 0x04, 0x0b, 0x08, 0x00, 0x09, 0x00, 0x00, 0x00
        /*0020*/ 	.byte	0x00, 0x00, 0x00, 0x00


//--------------------- .nv.info._Z1kv            --------------------------
	.section	.nv.info._Z1kv,"",@"SHT_CUDA_INFO"
	.sectionflags	@""
	.align	4


	//----- nvinfo : EIATTR_CUDA_API_VERSION
	.align		4
        /*0000*/ 	.byte	0x04, 0x37
        /*0002*/ 	.short	(.L_7 - .L_6)
.L_6:
        /*0004*/ 	.word	0x00000082


	//----- nvinfo : EIATTR_SPARSE_MMA_MASK
	.align		4
.L_7:
        /*0008*/ 	.byte	0x03, 0x50
        /*000a*/ 	.short	0x0000


	//----- nvinfo : EIATTR_MAXREG_COUNT
	.align		4
        /*000c*/ 	.byte	0x03, 0x1b
        /*000e*/ 	.short	0x00ff


	//----- nvinfo : EIATTR_NUM_BARRIERS
	.align		4
        /*0010*/ 	.byte	0x02, 0x4c
        /*0012*/ 	.byte	0x01
	.zero		1


	//----- nvinfo : EIATTR_MERCURY_ISA_VERSION
	.align		4
        /*0014*/ 	.byte	0x03, 0x5f
        /*0016*/ 	.short	0x0101


	//----- nvinfo : EIATTR_COOP_GROUP_MASK_REGIDS
	.align		4
        /*0018*/ 	.byte	0x04, 0x29
        /*001a*/ 	.short	(.L_9 - .L_8)


	//   ....[0]....
.L_8:
        /*001c*/ 	.word	0xffffffff


	//   ....[1]....
        /*0020*/ 	.word	0xffffffff


	//   ....[2]....
        /*0024*/ 	.word	0xffffffff


	//   ....[3]....
        /*0028*/ 	.word	0xffffffff


	//   ....[4]....
        /*002c*/ 	.word	0xffffffff


	//----- nvinfo : EIATTR_COOP_GROUP_INSTR_OFFSETS
	.align		4
.L_9:
        /*0030*/ 	.byte	0x04, 0x28
        /*0032*/ 	.short	(.L_11 - .L_10)


	//   ....[0]....
.L_10:
        /*0034*/ 	.word	0x00000010


	//   ....[1]....
        /*0038*/ 	.word	0x00000030


	//   ....[2]....
        /*003c*/ 	.word	0x00000040


	//   ....[3]....
        /*0040*/ 	.word	0x00000050


	//   ....[4]....
        /*0044*/ 	.word	0x00000060


	//----- nvinfo : EIATTR_VRC_CTA_INIT_COUNT
	.align		4
.L_11:
        /*0048*/ 	.byte	0x02, 0x4a
	.zero		1
	.zero		1


	//----- nvinfo : EIATTR_EXIT_INSTR_OFFSETS
	.align		4
        /*004c*/ 	.byte	0x04, 0x1c
        /*004e*/ 	.short	(.L_13 - .L_12)


	//   ....[0]....
.L_12:
        /*0050*/ 	.word	0x00000200


	//----- nvinfo : EIATTR_SW_WAR
	.align		4
.L_13:
        /*0054*/ 	.byte	0x04, 0x36
        /*0056*/ 	.short	(.L_15 - .L_14)
.L_14:
        /*0058*/ 	.word	0x00000008
.L_15:


//--------------------- .nv.callgraph             --------------------------
	.section	.nv.callgraph,"",@"SHT_CUDA_CALLGRAPH"
	.align	4
	.sectionentsize	8
	.align		4
        /*0000*/ 	.word	0x00000000
	.align		4
        /*0004*/ 	.word	0xffffffff
	.align		4
        /*0008*/ 	.word	0x00000000
	.align		4
        /*000c*/ 	.word	0xfffffffe
	.align		4
        /*0010*/ 	.word	0x00000000
	.align		4
        /*0014*/ 	.word	0xfffffffd
	.align		4
        /*0018*/ 	.word	0x00000000
	.align		4
        /*001c*/ 	.word	0xfffffffc


//--------------------- .text._Z1kv               --------------------------
	.section	.text._Z1kv,"ax",@progbits
	.align	128
        .global         _Z1kv
        .type           _Z1kv,@function
        .size           _Z1kv,(.L_x_1 - _Z1kv)
        .other          _Z1kv,@"STO_CUDA_ENTRY STV_DEFAULT"
_Z1kv:
.text._Z1kv:
[----:B------:R-:W-:Y:S08]  /*0000*/  LDC R1, c[0x0][0x37c] ;  /* 0x0000df00ff017b82 */ /* 0x000ff00000000800 */
[----:B------:R-:W-:Y:S08]  /*0010*/  BAR.SYNC.DEFER_BLOCKING 0x0 ;  /* 0x0000000000007b1d */ /* 0x000ff00000010000 */
[----:B------:R-:W-:Y:S08]  /*0020*/  BAR.SYNC.DEFER_BLOCKING 0x0 ;  /* 0x0000000000007b1d */ /* 0x000ff00000010000 */
[----:B------:R-:W-:Y:S08]  /*0030*/  BAR.SYNC.DEFER_BLOCKING 0x0 ;  /* 0x0000000000007b1d */ /* 0x000ff00000010000 */
[----:B------:R-:W-:Y:S08]  /*0040*/  BAR.SYNC.DEFER_BLOCKING 0x0 ;  /* 0x0000000000007b1d */ /* 0x000ff00000010000 */
[----:B------:R-:W-:Y:S08]  /*0050*/  BAR.SYNC.DEFER_BLOCKING 0x0 ;  /* 0x0000000000007b1d */ /* 0x000ff00000010000 */
[----:B------:R-:W-:Y:S01]  /*0060*/  BAR.SYNC.DEFER_BLOCKING 0x0 ;  /* 0x0000000000007b1d */ /* 0x000fe20000010000 */
[----:B------:R-:W-:-:S02]  /*0070*/  ISETP.NE.U32.AND P6, PT, R0, RZ, PT ;  /* 0x000000ff0000720c */ /* 0x000fc40003fc5070 */
[C---:B------:R-:W-:Y:S02]  /*0080*/  ISETP.NE.U32.AND P5, PT, R0.reuse, RZ, PT ;  /* 0x000000ff0000720c */ /* 0x040fe40003fa5070 */
[C---:B------:R-:W-:Y:S02]  /*0090*/  ISETP.NE.U32.AND P4, PT, R0.reuse, RZ, PT ;  /* 0x000000ff0000720c */ /* 0x040fe40003f85070 */
[C---:B------:R-:W-:Y:S02]  /*00a0*/  ISETP.NE.U32.AND P3, PT, R0.reuse, RZ, PT ;  /* 0x000000ff0000720c */ /* 0x040fe40003f65070 */
[C---:B------:R-:W-:Y:S02]  /*00b0*/  ISETP.NE.U32.AND P2, PT, R0.reuse, RZ, PT ;  /* 0x000000ff0000720c */ /* 0x040fe40003f45070 */
[C---:B------:R-:W-:Y:S02]  /*00c0*/  ISETP.NE.U32.AND P1, PT, R0.reuse, RZ, PT ;  /* 0x000000ff0000720c */ /* 0x040fe40003f25070 */
[C---:B------:R-:W-:Y:S01]  /*00d0*/  ISETP.NE.U32.AND P0, PT, R0.reuse, RZ, PT ;  /* 0x000000ff0000720c */ /* 0x040fe20003f05070 */
[----:B------:R0:W-:Y:S06]  /*00e0*/  MEMBAR.SC.CTA ;  /* 0x0000000000007992 */ /* 0x0001ec0000000000 */
[----:B0-----:R-:W-:Y:S06]  /*00f0*/  BAR.RED.AND.DEFER_BLOCKING 0x0, P6 ;  /* 0x0000000000007b1d */ /* 0x001fec0003014400 */
[----:B------:R-:W-:Y:S02]  /*0100*/  B2R.RESULT RZ ;  /* 0x0000000000ff731c */ /* 0x000fe400000e4000 */
[----:B------:R-:W-:Y:S06]  /*0110*/  BAR.RED.OR.DEFER_BLOCKING 0x0, P5 ;  /* 0x0000000000007b1d */ /* 0x000fec0002814800 */
[----:B------:R-:W-:Y:S02]  /*0120*/  B2R.RESULT RZ ;  /* 0x0000000000ff731c */ /* 0x000fe400000e4000 */
[----:B------:R-:W-:Y:S06]  /*0130*/  BAR.RED.AND.DEFER_BLOCKING 0x0, P4 ;  /* 0x0000000000007b1d */ /* 0x000fec0002014400 */
        /* <DEDUP_REMOVED lines=8> */
[----:B------:R-:W-:Y:S01]  /*01c0*/  B2R.RESULT RZ ;  /* 0x0000000000ff731c */ /* 0x000fe200000e4000 */
[----:B------:R-:W-:-:S13]  /*01d0*/  ISETP.NE.U32.AND P6, PT, R0, RZ, PT ;  /* 0x000000ff0000720c */ /* 0x000fda0003fc5070 */
[----:B------:R-:W-:Y:S06]  /*01e0*/  BAR.RED.OR.DEFER_BLOCKING 0x0, P6 ;  /* 0x0000000000007b1d */ /* 0x000fec0003014800 */
[----:B------:R-:W-:Y:S01]  /*01f0*/  B2R.RESULT RZ ;  /* 0x0000000000ff731c */ /* 0x000fe200000e4000 */
[----:B------:R-:W-:Y:S05]  /*0200*/  EXIT ;  /* 0x000000000000794d */ /* 0x000fea0003800000 */
.L_x_0:
[----:B------:R-:W-:-:S00]  /*0210*/  BRA `(.L_x_0) ;  /* 0xfffffffc00fc7947 */ /* 0x000fc0000383ffff */
[----:B------:R-:W-:-:S00]  /*0220*/  NOP ;  /* 0x0000000000007918 */ /* 0x000fc00000000000 */
        /* <DEDUP_REMOVED lines=13> */
.L_x_1:


//--------------------- .nv.shared.reserved.0     --------------------------
	.section	.nv.shared.reserved.0,"aw",@nobits
	.weak		__nv_reservedSMEM_offset_0_alias
	.size		__nv_reservedSMEM_offset_0_alias, 0, 64
	.other		__nv_reservedSMEM_offset_0_alias,@"STO_CUDA_RESERVED_SHARED STV_DEFAULT"
__nv_reservedSMEM_offset_0_alias:
	.zero		0
	.zero		64


//--------------------- .nv.constant0._Z1kv       --------------------------
	.section	.nv.constant0._Z1kv,"a",@progbits
	.sectionflags	@""
	.align	4
.nv.constant0._Z1kv:
	.zero		896


//--------------------- SYMBOLS --------------------------

	.type		.nv.reservedSmem.offset0,@object
	.size		.nv.reservedSmem.offset0,0x4
